//
// Generated by NVIDIA NVVM Compiler
//
// Compiler Build ID: CL-36424714
// Cuda compilation tools, release 13.0, V13.0.88
// Based on NVVM 20.0.0
//

.version 9.0
.target sm_100
.address_size 64

	// .globl	_Z13LRC_GeneratorPjP16_regression_infoPijj

.visible .entry _Z13LRC_GeneratorPjP16_regression_infoPijj(
	.param .u64 .ptr .align 1 _Z13LRC_GeneratorPjP16_regression_infoPijj_param_0,
	.param .u64 .ptr .align 1 _Z13LRC_GeneratorPjP16_regression_infoPijj_param_1,
	.param .u64 .ptr .align 1 _Z13LRC_GeneratorPjP16_regression_infoPijj_param_2,
	.param .u32 _Z13LRC_GeneratorPjP16_regression_infoPijj_param_3,
	.param .u32 _Z13LRC_GeneratorPjP16_regression_infoPijj_param_4
)
{
	.reg .pred 	%p<2>;
	.reg .b32 	%r<12>;
	.reg .b32 	%f<4>;
	.reg .b64 	%rd<12>;

	ld.param.u64 	%rd2, [_Z13LRC_GeneratorPjP16_regression_infoPijj_param_0];
	ld.param.u64 	%rd4, [_Z13LRC_GeneratorPjP16_regression_infoPijj_param_1];
	ld.param.u64 	%rd3, [_Z13LRC_GeneratorPjP16_regression_infoPijj_param_2];
	ld.param.u32 	%r2, [_Z13LRC_GeneratorPjP16_regression_infoPijj_param_3];
	ld.param.u32 	%r3, [_Z13LRC_GeneratorPjP16_regression_infoPijj_param_4];
	cvta.to.global.u64 	%rd5, %rd4;
	mov.u32 	%r4, %tid.x;
	mov.u32 	%r5, %ctaid.x;
	mov.u32 	%r6, %ntid.x;
	mad.lo.s32 	%r1, %r5, %r6, %r4;
	mul.wide.u32 	%rd6, %r3, 12;
	add.s64 	%rd1, %rd5, %rd6;
	setp.ge.u32 	%p1, %r1, %r2;
	@%p1 bra 	$L__BB0_2;
	cvta.to.global.u64 	%rd7, %rd3;
	cvta.to.global.u64 	%rd8, %rd2;
	ld.global.u32 	%r7, [%rd1+4];
	ld.global.f32 	%f1, [%rd1];
	mul.wide.s32 	%rd9, %r1, 4;
	add.s64 	%rd10, %rd8, %rd9;
	ld.global.u32 	%r8, [%rd10];
	cvt.rn.f32.s32 	%f2, %r1;
	mul.f32 	%f3, %f1, %f2;
	cvt.rzi.s32.f32 	%r9, %f3;
	add.s32 	%r10, %r9, %r7;
	sub.s32 	%r11, %r8, %r10;
	add.s64 	%rd11, %rd7, %rd9;
	st.global.u32 	[%rd11], %r11;
$L__BB0_2:
	bar.sync 	0;
	ret;

}


// ===== COMPILED SASS (sm_100) =====

	.target	sm_100

	.elftype	@"ET_EXEC"


//--------------------- .note.nv.tkinfo           --------------------------
	.section	.note.nv.tkinfo,"",@"SHT_NOTE"
	.sectionflags	@"SHF_NOTE_NV_TKINFO"
	.tkinfo
        /*0018*/ 	.word	0x00000002
        /*0030*/ 	.string	""
        /*0030*/ 	.string	"ptxas"
        /*0030*/ 	.string	"Cuda compilation tools, release 13.0, V13.0.88"
        /*0030*/ 	.string	"Build cuda_13.0.r13.0/compiler.36424714_0"
        /*0030*/ 	.string	"-arch sm_100 -m 64 "



//--------------------- .note.nv.cuinfo           --------------------------
	.section	.note.nv.cuinfo,"",@"SHT_NOTE"
	.sectionflags	@"SHF_NOTE_NV_CUINFO"
        /*0018*/ 	.short	0x0002
        /*001a*/ 	.short	0x0064
        /*001c*/ 	.short	0x0082
	.zero		2


//--------------------- .nv.info                  --------------------------
	.section	.nv.info,"",@"SHT_CUDA_INFO"
	.align	4


	//----- nvinfo : EIATTR_REGCOUNT
	.align		4
        /*0000*/ 	.byte	0x04, 0x2f
        /*0002*/ 	.short	(.L_1 - .L_0)
	.align		4
.L_0:
        /*0004*/ 	.word	index@(_Z13LRC_GeneratorPjP16_regression_infoPijj)
        /*0008*/ 	.word	0x0000000e


	//----- nvinfo : EIATTR_FRAME_SIZE
	.align		4
.L_1:
        /*000c*/ 	.byte	0x04, 0x11
        /*000e*/ 	.short	(.L_3 - .L_2)
	.align		4
.L_2:
        /*0010*/ 	.word	index@(_Z13LRC_GeneratorPjP16_regression_infoPijj)
        /*0014*/ 	.word	0x00000000


	//----- nvinfo : EIATTR_MIN_STACK_SIZE
	.align		4
.L_3:
        /*0018*/ 	.byte	0x04, 0x12
        /*001a*/ 	.short	(.L_5 - .L_4)
	.align		4
.L_4:
        /*001c*/ 	.word	index@(_Z13LRC_GeneratorPjP16_regression_infoPijj)
        /*0020*/ 	.word	0x00000000
.L_5:


//--------------------- .nv.compat                --------------------------
	.section	.nv.compat,"",@"SHT_CUDA_COMPAT_INFO"
	.align	4
        /*0000*/ 	.byte	0x02, 0x09, 0x00, 0x00, 0x02, 0x02, 0x01, 0x00, 0x02, 0x05, 0x05, 0x00, 0x03, 0x07, 0x01, 0x01
        /*0010*/ 	.byte	0x02, 0x03, 0x00, 0x00, 0x02, 0x06, 0x01, 0x00, 0x04, 0x0b, 0x08, 0x00, 0x09, 0x00, 0x00, 0x00
        /*0020*/ 	.byte	0x00, 0x00, 0x00, 0x00


//--------------------- .nv.info._Z13LRC_GeneratorPjP16_regression_infoPijj --------------------------
	.section	.nv.info._Z13LRC_GeneratorPjP16_regression_infoPijj,"",@"SHT_CUDA_INFO"
	.sectionflags	@""
	.align	4


	//----- nvinfo : EIATTR_CUDA_API_VERSION
	.align		4
        /*0000*/ 	.byte	0x04, 0x37
        /*0002*/ 	.short	(.L_7 - .L_6)
.L_6:
        /*0004*/ 	.word	0x00000082


	//----- nvinfo : EIATTR_KPARAM_INFO
	.align		4
.L_7:
        /*0008*/ 	.byte	0x04, 0x17
        /*000a*/ 	.short	(.L_9 - .L_8)
.L_8:
        /*000c*/ 	.word	0x00000000
        /*0010*/ 	.short	0x0004
        /*0012*/ 	.short	0x001c
        /*0014*/ 	.byte	0x00, 0xf0, 0x11, 0x00


	//----- nvinfo : EIATTR_KPARAM_INFO
	.align		4
.L_9:
        /*0018*/ 	.byte	0x04, 0x17
        /*001a*/ 	.short	(.L_11 - .L_10)
.L_10:
        /*001c*/ 	.word	0x00000000
        /*0020*/ 	.short	0x0003
        /*0022*/ 	.short	0x0018
        /*0024*/ 	.byte	0x00, 0xf0, 0x11, 0x00


	//----- nvinfo : EIATTR_KPARAM_INFO
	.align		4
.L_11:
        /*0028*/ 	.byte	0x04, 0x17
        /*002a*/ 	.short	(.L_13 - .L_12)
.L_12:
        /*002c*/ 	.word	0x00000000
        /*0030*/ 	.short	0x0002
        /*0032*/ 	.short	0x0010
        /*0034*/ 	.byte	0x00, 0xf5, 0x21, 0x00


	//----- nvinfo : EIATTR_KPARAM_INFO
	.align		4
.L_13:
        /*0038*/ 	.byte	0x04, 0x17
        /*003a*/ 	.short	(.L_15 - .L_14)
.L_14:
        /*003c*/ 	.word	0x00000000
        /*0040*/ 	.short	0x0001
        /*0042*/ 	.short	0x0008
        /*0044*/ 	.byte	0x00, 0xf5, 0x21, 0x00


	//----- nvinfo : EIATTR_KPARAM_INFO
	.align		4
.L_15:
        /*0048*/ 	.byte	0x04, 0x17
        /*004a*/ 	.short	(.L_17 - .L_16)
.L_16:
        /*004c*/ 	.word	0x00000000
        /*0050*/ 	.short	0x0000
        /*0052*/ 	.short	0x0000
        /*0054*/ 	.byte	0x00, 0xf5, 0x21, 0x00


	//----- nvinfo : EIATTR_SPARSE_MMA_MASK
	.align		4
.L_17:
        /*0058*/ 	.byte	0x03, 0x50
        /*005a*/ 	.short	0x0000


	//----- nvinfo : EIATTR_MAXREG_COUNT
	.align		4
        /*005c*/ 	.byte	0x03, 0x1b
        /*005e*/ 	.short	0x00ff


	//----- nvinfo : EIATTR_NUM_BARRIERS
	.align		4
        /*0060*/ 	.byte	0x02, 0x4c
        /*0062*/ 	.byte	0x01
	.zero		1


	//----- nvinfo : EIATTR_MERCURY_ISA_VERSION
	.align		4
        /*0064*/ 	.byte	0x03, 0x5f
        /*0066*/ 	.short	0x0101


	//----- nvinfo : EIATTR_VRC_CTA_INIT_COUNT
	.align		4
        /*0068*/ 	.byte	0x02, 0x4a
	.zero		1
	.zero		1


	//----- nvinfo : EIATTR_EXIT_INSTR_OFFSETS
	.align		4
        /*006c*/ 	.byte	0x04, 0x1c
        /*006e*/ 	.short	(.L_19 - .L_18)


	//   ....[0]....
.L_18:
        /*0070*/ 	.word	0x000001a0


	//----- nvinfo : EIATTR_CRS_STACK_SIZE
	.align		4
.L_19:
        /*0074*/ 	.byte	0x04, 0x1e
        /*0076*/ 	.short	(.L_21 - .L_20)
.L_20:
        /*0078*/ 	.word	0x00000000


	//----- nvinfo : EIATTR_CBANK_PARAM_SIZE
	.align		4
.L_21:
        /*007c*/ 	.byte	0x03, 0x19
        /*007e*/ 	.short	0x0020


	//----- nvinfo : EIATTR_PARAM_CBANK
	.align		4
        /*0080*/ 	.byte	0x04, 0x0a
        /*0082*/ 	.short	(.L_23 - .L_22)
	.align		4
.L_22:
        /*0084*/ 	.word	index@(.nv.constant0._Z13LRC_GeneratorPjP16_regression_infoPijj)
        /*0088*/ 	.short	0x0380
        /*008a*/ 	.short	0x0020


	//----- nvinfo : EIATTR_SW_WAR
	.align		4
.L_23:
        /*008c*/ 	.byte	0x04, 0x36
        /*008e*/ 	.short	(.L_25 - .L_24)
.L_24:
        /*0090*/ 	.word	0x00000008
.L_25:


//--------------------- .nv.callgraph             --------------------------
	.section	.nv.callgraph,"",@"SHT_CUDA_CALLGRAPH"
	.align	4
	.sectionentsize	8
	.align		4
        /*0000*/ 	.word	0x00000000
	.align		4
        /*0004*/ 	.word	0xffffffff
	.align		4
        /*0008*/ 	.word	0x00000000
	.align		4
        /*000c*/ 	.word	0xfffffffe
	.align		4
        /*0010*/ 	.word	0x00000000
	.align		4
        /*0014*/ 	.word	0xfffffffd
	.align		4
        /*0018*/ 	.word	0x00000000
	.align		4
        /*001c*/ 	.word	0xfffffffc


//--------------------- .text._Z13LRC_GeneratorPjP16_regression_infoPijj --------------------------
	.section	.text._Z13LRC_GeneratorPjP16_regression_infoPijj,"ax",@progbits
	.align	128
        .global         _Z13LRC_GeneratorPjP16_regression_infoPijj
        .type           _Z13LRC_GeneratorPjP16_regression_infoPijj,@function
        .size           _Z13LRC_GeneratorPjP16_regression_infoPijj,(.L_x_3 - _Z13LRC_GeneratorPjP16_regression_infoPijj)
        .other          _Z13LRC_GeneratorPjP16_regression_infoPijj,@"STO_CUDA_ENTRY STV_DEFAULT"
_Z13LRC_GeneratorPjP16_regression_infoPijj:
.text._Z13LRC_GeneratorPjP16_regression_infoPijj:
[----:B------:R-:W-:Y:S01]  /*0000*/  LDC R1, c[0x0][0x37c] ;  /* 0x0000df00ff017b82 */ /* 0x000fe20000000800 */
[----:B------:R-:W0:Y:S07]  /*0010*/  S2R R9, SR_TID.X ;  /* 0x0000000000097919 */ /* 0x000e2e0000002100 */
[----:B------:R-:W0:Y:S01]  /*0020*/  S2UR UR4, SR_CTAID.X ;  /* 0x00000000000479c3 */ /* 0x000e220000002500 */
[----:B------:R-:W-:Y:S07]  /*0030*/  BSSY.RECONVERGENT B0, `(.L_x_0) ;  /* 0x0000015000007945 */ /* 0x000fee0003800200 */
[----:B------:R-:W0:Y:S08]  /*0040*/  LDC R0, c[0x0][0x360] ;  /* 0x0000d800ff007b82 */ /* 0x000e300000000800 */
[----:B------:R-:W1:Y:S08]  /*0050*/  LDC.64 R4, c[0x0][0x398] ;  /* 0x0000e600ff047b82 */ /* 0x000e700000000a00 */
[----:B------:R-:W2:Y:S01]  /*0060*/  LDC.64 R2, c[0x0][0x388] ;  /* 0x0000e200ff027b82 */ /* 0x000ea20000000a00 */
[----:B0-----:R-:W-:-:S05]  /*0070*/  IMAD R9, R0, UR4, R9 ;  /* 0x0000000400097c24 */ /* 0x001fca000f8e0209 */
[----:B-1----:R-:W-:Y:S01]  /*0080*/  ISETP.GE.U32.AND P0, PT, R9, R4, PT ;  /* 0x000000040900720c */ /* 0x002fe20003f06070 */
[----:B--2---:R-:W-:-:S12]  /*0090*/  IMAD.WIDE.U32 R2, R5, 0xc, R2 ;  /* 0x0000000c05027825 */ /* 0x004fd800078e0002 */
[----:B------:R-:W-:Y:S05]  /*00a0*/  @P0 BRA `(.L_x_1) ;  /* 0x0000000000340947 */ /* 0x000fea0003800000 */
[----:B------:R-:W0:Y:S01]  /*00b0*/  LDCU.64 UR4, c[0x0][0x358] ;  /* 0x00006b00ff0477ac */ /* 0x000e220008000a00 */
[----:B------:R-:W1:Y:S08]  /*00c0*/  LDC.64 R4, c[0x0][0x380] ;  /* 0x0000e000ff047b82 */ /* 0x000e700000000a00 */
[----:B------:R-:W2:Y:S01]  /*00d0*/  LDC.64 R6, c[0x0][0x390] ;  /* 0x0000e400ff067b82 */ /* 0x000ea20000000a00 */
[----:B0-----:R-:W3:Y:S04]  /*00e0*/  LDG.E R8, desc[UR4][R2.64] ;  /* 0x0000000402087981 */ /* 0x001ee8000c1e1900 */
[----:B------:R-:W4:Y:S01]  /*00f0*/  LDG.E R0, desc[UR4][R2.64+0x4] ;  /* 0x0000040402007981 */ /* 0x000f22000c1e1900 */
[----:B-1----:R-:W-:-:S06]  /*0100*/  IMAD.WIDE R4, R9, 0x4, R4 ;  /* 0x0000000409047825 */ /* 0x002fcc00078e0204 */
[----:B------:R-:W4:Y:S01]  /*0110*/  LDG.E R5, desc[UR4][R4.64] ;  /* 0x0000000404057981 */ /* 0x000f22000c1e1900 */
[----:B------:R-:W-:Y:S01]  /*0120*/  I2FP.F32.S32 R11, R9 ;  /* 0x00000009000b7245 */ /* 0x000fe20000201400 */
[----:B--2---:R-:W-:-:S04]  /*0130*/  IMAD.WIDE R6, R9, 0x4, R6 ;  /* 0x0000000409067825 */ /* 0x004fc800078e0206 */
[----:B---3--:R-:W-:-:S06]  /*0140*/  FMUL R8, R8, R11 ;  /* 0x0000000b08087220 */ /* 0x008fcc0000400000 */
[----:B------:R-:W4:Y:S02]  /*0150*/  F2I.TRUNC.NTZ R8, R8 ;  /* 0x0000000800087305 */ /* 0x000f24000020f100 */
[----:B----4-:R-:W-:-:S05]  /*0160*/  IADD3 R9, PT, PT, R5, -R8, -R0 ;  /* 0x8000000805097210 */ /* 0x010fca0007ffe800 */
[----:B------:R0:W-:Y:S02]  /*0170*/  STG.E desc[UR4][R6.64], R9 ;  /* 0x0000000906007986 */ /* 0x0001e4000c101904 */
.L_x_1:
[----:B------:R-:W-:Y:S05]  /*0180*/  BSYNC.RECONVERGENT B0 ;  /* 0x0000000000007941 */ /* 0x000fea0003800200 */
.L_x_0:
[----:B------:R-:W-:Y:S06]  /*0190*/  BAR.SYNC.DEFER_BLOCKING 0x0 ;  /* 0x0000000000007b1d */ /* 0x000fec0000010000 */
[----:B------:R-:W-:Y:S05]  /*01a0*/  EXIT ;  /* 0x000000000000794d */ /* 0x000fea0003800000 */
.L_x_2:
[----:B------:R-:W-:-:S00]  /*01b0*/  BRA `(.L_x_2) ;  /* 0xfffffffc00fc7947 */ /* 0x000fc0000383ffff */
[----:B------:R-:W-:-:S00]  /*01c0*/  NOP ;  /* 0x0000000000007918 */ /* 0x000fc00000000000 */
        /* <DEDUP_REMOVED lines=11> */
.L_x_3:


//--------------------- .nv.shared.reserved.0     --------------------------
	.section	.nv.shared.reserved.0,"aw",@nobits
	.weak		__nv_reservedSMEM_offset_0_alias
	.size		__nv_reservedSMEM_offset_0_alias, 0, 64
	.other		__nv_reservedSMEM_offset_0_alias,@"STO_CUDA_RESERVED_SHARED STV_DEFAULT"
__nv_reservedSMEM_offset_0_alias:
	.zero		0
	.zero		64


//--------------------- .nv.constant0._Z13LRC_GeneratorPjP16_regression_infoPijj --------------------------
	.section	.nv.constant0._Z13LRC_GeneratorPjP16_regression_infoPijj,"a",@progbits
	.sectionflags	@""
	.align	4
.nv.constant0._Z13LRC_GeneratorPjP16_regression_infoPijj:
	.zero		928


//--------------------- SYMBOLS --------------------------

	.type		.nv.reservedSmem.offset0,@object
	.size		.nv.reservedSmem.offset0,0x4
